	.headerflags	@"EF_CUDA_TEXMODE_UNIFIED EF_CUDA_64BIT_ADDRESS EF_CUDA_ACCELERATORS EF_CUDA_SM90 EF_CUDA_VIRTUAL_SM(EF_CUDA_SM90)"
	.elftype	@"ET_EXEC"


//--------------------- .nv.info                  --------------------------
	.section	.nv.info,"",@"SHT_CUDA_INFO"
	.align	4


	//----- nvinfo : EIATTR_REGCOUNT
	.align		4
        /*0000*/ 	.byte	0x04, 0x2f
        /*0002*/ 	.short	(.L_3 - .L_2)
	.align		4
.L_2:
        /*0004*/ 	.word	index@(triton_poi_fused_cat_12)
        /*0008*/ 	.word	0x00000040


	//----- nvinfo : EIATTR_MIN_STACK_SIZE
	.align		4
.L_3:
        /*000c*/ 	.byte	0x04, 0x12
        /*000e*/ 	.short	(.L_5 - .L_4)
	.align		4
.L_4:
        /*0010*/ 	.word	index@(triton_poi_fused_cat_12)
        /*0014*/ 	.word	0x00000000


	//----- nvinfo : EIATTR_FRAME_SIZE
	.align		4
.L_5:
        /*0018*/ 	.byte	0x04, 0x11
        /*001a*/ 	.short	(.L_7 - .L_6)
	.align		4
.L_6:
        /*001c*/ 	.word	index@(triton_poi_fused_cat_12)
        /*0020*/ 	.word	0x00000000


	//----- nvinfo : EIATTR_MIN_STACK_SIZE
	.align		4
.L_7:
        /*0024*/ 	.byte	0x04, 0x12
        /*0026*/ 	.short	(.L_9 - .L_8)
	.align		4
.L_8:
        /*0028*/ 	.word	index@(triton_poi_fused_cat_12)
        /*002c*/ 	.word	0x00000000
.L_9:


//--------------------- .nv.info.triton_poi_fused_cat_12 --------------------------
	.section	.nv.info.triton_poi_fused_cat_12,"",@"SHT_CUDA_INFO"
	.sectionflags	@""
	.align	4


	//----- nvinfo : EIATTR_CUDA_API_VERSION
	.align		4
        /*0000*/ 	.byte	0x04, 0x37
        /*0002*/ 	.short	(.L_11 - .L_10)
.L_10:
        /*0004*/ 	.word	0x0000007c


	//----- nvinfo : EIATTR_KPARAM_INFO
	.align		4
.L_11:
        /*0008*/ 	.byte	0x04, 0x17
        /*000a*/ 	.short	(.L_13 - .L_12)
.L_12:
        /*000c*/ 	.word	0x00000000
        /*0010*/ 	.short	0x0015
        /*0012*/ 	.short	0x00a8
        /*0014*/ 	.byte	0x00, 0xf0, 0x11, 0x00


	//----- nvinfo : EIATTR_KPARAM_INFO
	.align		4
.L_13:
        /*0018*/ 	.byte	0x04, 0x17
        /*001a*/ 	.short	(.L_15 - .L_14)
.L_14:
        /*001c*/ 	.word	0x00000000
        /*0020*/ 	.short	0x0014
        /*0022*/ 	.short	0x00a0
        /*0024*/ 	.byte	0x00, 0xf4, 0x21, 0x00


	//----- nvinfo : EIATTR_KPARAM_INFO
	.align		4
.L_15:
        /*0028*/ 	.byte	0x04, 0x17
        /*002a*/ 	.short	(.L_17 - .L_16)
.L_16:
        /*002c*/ 	.word	0x00000000
        /*0030*/ 	.short	0x0013
        /*0032*/ 	.short	0x0098
        /*0034*/ 	.byte	0x00, 0xf4, 0x21, 0x00


	//----- nvinfo : EIATTR_KPARAM_INFO
	.align		4
.L_17:
        /*0038*/ 	.byte	0x04, 0x17
        /*003a*/ 	.short	(.L_19 - .L_18)
.L_18:
        /*003c*/ 	.word	0x00000000
        /*0040*/ 	.short	0x0012
        /*0042*/ 	.short	0x0090
        /*0044*/ 	.byte	0x00, 0xf4, 0x21, 0x00


	//----- nvinfo : EIATTR_KPARAM_INFO
	.align		4
.L_19:
        /*0048*/ 	.byte	0x04, 0x17
        /*004a*/ 	.short	(.L_21 - .L_20)
.L_20:
        /*004c*/ 	.word	0x00000000
        /*0050*/ 	.short	0x0011
        /*0052*/ 	.short	0x0088
        /*0054*/ 	.byte	0x00, 0xf4, 0x21, 0x00


	//----- nvinfo : EIATTR_KPARAM_INFO
	.align		4
.L_21:
        /*0058*/ 	.byte	0x04, 0x17
        /*005a*/ 	.short	(.L_23 - .L_22)
.L_22:
        /*005c*/ 	.word	0x00000000
        /*0060*/ 	.short	0x0010
        /*0062*/ 	.short	0x0080
        /*0064*/ 	.byte	0x00, 0xf4, 0x21, 0x00


	//----- nvinfo : EIATTR_KPARAM_INFO
	.align		4
.L_23:
        /*0068*/ 	.byte	0x04, 0x17
        /*006a*/ 	.short	(.L_25 - .L_24)
.L_24:
        /*006c*/ 	.word	0x00000000
        /*0070*/ 	.short	0x000f
        /*0072*/ 	.short	0x0078
        /*0074*/ 	.byte	0x00, 0xf4, 0x21, 0x00


	//----- nvinfo : EIATTR_KPARAM_INFO
	.align		4
.L_25:
        /*0078*/ 	.byte	0x04, 0x17
        /*007a*/ 	.short	(.L_27 - .L_26)
.L_26:
        /*007c*/ 	.word	0x00000000
        /*0080*/ 	.short	0x000e
        /*0082*/ 	.short	0x0070
        /*0084*/ 	.byte	0x00, 0xf4, 0x21, 0x00


	//----- nvinfo : EIATTR_KPARAM_INFO
	.align		4
.L_27:
        /*0088*/ 	.byte	0x04, 0x17
        /*008a*/ 	.short	(.L_29 - .L_28)
.L_28:
        /*008c*/ 	.word	0x00000000
        /*0090*/ 	.short	0x000d
        /*0092*/ 	.short	0x0068
        /*0094*/ 	.byte	0x00, 0xf4, 0x21, 0x00


	//----- nvinfo : EIATTR_KPARAM_INFO
	.align		4
.L_29:
        /*0098*/ 	.byte	0x04, 0x17
        /*009a*/ 	.short	(.L_31 - .L_30)
.L_30:
        /*009c*/ 	.word	0x00000000
        /*00a0*/ 	.short	0x000c
        /*00a2*/ 	.short	0x0060
        /*00a4*/ 	.byte	0x00, 0xf4, 0x21, 0x00


	//----- nvinfo : EIATTR_KPARAM_INFO
	.align		4
.L_31:
        /*00a8*/ 	.byte	0x04, 0x17
        /*00aa*/ 	.short	(.L_33 - .L_32)
.L_32:
        /*00ac*/ 	.word	0x00000000
        /*00b0*/ 	.short	0x000b
        /*00b2*/ 	.short	0x0058
        /*00b4*/ 	.byte	0x00, 0xf4, 0x21, 0x00


	//----- nvinfo : EIATTR_KPARAM_INFO
	.align		4
.L_33:
        /*00b8*/ 	.byte	0x04, 0x17
        /*00ba*/ 	.short	(.L_35 - .L_34)
.L_34:
        /*00bc*/ 	.word	0x00000000
        /*00c0*/ 	.short	0x000a
        /*00c2*/ 	.short	0x0050
        /*00c4*/ 	.byte	0x00, 0xf4, 0x21, 0x00


	//----- nvinfo : EIATTR_KPARAM_INFO
	.align		4
.L_35:
        /*00c8*/ 	.byte	0x04, 0x17
        /*00ca*/ 	.short	(.L_37 - .L_36)
.L_36:
        /*00cc*/ 	.word	0x00000000
        /*00d0*/ 	.short	0x0009
        /*00d2*/ 	.short	0x0048
        /*00d4*/ 	.byte	0x00, 0xf4, 0x21, 0x00


	//----- nvinfo : EIATTR_KPARAM_INFO
	.align		4
.L_37:
        /*00d8*/ 	.byte	0x04, 0x17
        /*00da*/ 	.short	(.L_39 - .L_38)
.L_38:
        /*00dc*/ 	.word	0x00000000
        /*00e0*/ 	.short	0x0008
        /*00e2*/ 	.short	0x0040
        /*00e4*/ 	.byte	0x00, 0xf4, 0x21, 0x00


	//----- nvinfo : EIATTR_KPARAM_INFO
	.align		4
.L_39:
        /*00e8*/ 	.byte	0x04, 0x17
        /*00ea*/ 	.short	(.L_41 - .L_40)
.L_40:
        /*00ec*/ 	.word	0x00000000
        /*00f0*/ 	.short	0x0007
        /*00f2*/ 	.short	0x0038
        /*00f4*/ 	.byte	0x00, 0xf4, 0x21, 0x00


	//----- nvinfo : EIATTR_KPARAM_INFO
	.align		4
.L_41:
        /*00f8*/ 	.byte	0x04, 0x17
        /*00fa*/ 	.short	(.L_43 - .L_42)
.L_42:
        /*00fc*/ 	.word	0x00000000
        /*0100*/ 	.short	0x0006
        /*0102*/ 	.short	0x0030
        /*0104*/ 	.byte	0x00, 0xf4, 0x21, 0x00


	//----- nvinfo : EIATTR_KPARAM_INFO
	.align		4
.L_43:
        /*0108*/ 	.byte	0x04, 0x17
        /*010a*/ 	.short	(.L_45 - .L_44)
.L_44:
        /*010c*/ 	.word	0x00000000
        /*0110*/ 	.short	0x0005
        /*0112*/ 	.short	0x0028
        /*0114*/ 	.byte	0x00, 0xf4, 0x21, 0x00


	//----- nvinfo : EIATTR_KPARAM_INFO
	.align		4
.L_45:
        /*0118*/ 	.byte	0x04, 0x17
        /*011a*/ 	.short	(.L_47 - .L_46)
.L_46:
        /*011c*/ 	.word	0x00000000
        /*0120*/ 	.short	0x0004
        /*0122*/ 	.short	0x0020
        /*0124*/ 	.byte	0x00, 0xf4, 0x21, 0x00


	//----- nvinfo : EIATTR_KPARAM_INFO
	.align		4
.L_47:
        /*0128*/ 	.byte	0x04, 0x17
        /*012a*/ 	.short	(.L_49 - .L_48)
.L_48:
        /*012c*/ 	.word	0x00000000
        /*0130*/ 	.short	0x0003
        /*0132*/ 	.short	0x0018
        /*0134*/ 	.byte	0x00, 0xf4, 0x21, 0x00


	//----- nvinfo : EIATTR_KPARAM_INFO
	.align		4
.L_49:
        /*0138*/ 	.byte	0x04, 0x17
        /*013a*/ 	.short	(.L_51 - .L_50)
.L_50:
        /*013c*/ 	.word	0x00000000
        /*0140*/ 	.short	0x0002
        /*0142*/ 	.short	0x0010
        /*0144*/ 	.byte	0x00, 0xf4, 0x21, 0x00


	//----- nvinfo : EIATTR_KPARAM_INFO
	.align		4
.L_51:
        /*0148*/ 	.byte	0x04, 0x17
        /*014a*/ 	.short	(.L_53 - .L_52)
.L_52:
        /*014c*/ 	.word	0x00000000
        /*0150*/ 	.short	0x0001
        /*0152*/ 	.short	0x0008
        /*0154*/ 	.byte	0x00, 0xf4, 0x21, 0x00


	//----- nvinfo : EIATTR_KPARAM_INFO
	.align		4
.L_53:
        /*0158*/ 	.byte	0x04, 0x17
        /*015a*/ 	.short	(.L_55 - .L_54)
.L_54:
        /*015c*/ 	.word	0x00000000
        /*0160*/ 	.short	0x0000
        /*0162*/ 	.short	0x0000
        /*0164*/ 	.byte	0x00, 0xf4, 0x21, 0x00


	//----- nvinfo : EIATTR_SPARSE_MMA_MASK
	.align		4
.L_55:
        /*0168*/ 	.byte	0x03, 0x50
        /*016a*/ 	.short	0x0000


	//----- nvinfo : EIATTR_MAXREG_COUNT
	.align		4
        /*016c*/ 	.byte	0x03, 0x1b
        /*016e*/ 	.short	0x00ff


	//----- nvinfo : EIATTR_EXIT_INSTR_OFFSETS
	.align		4
        /*0170*/ 	.byte	0x04, 0x1c
        /*0172*/ 	.short	(.L_57 - .L_56)


	//   ....[0]....
.L_56:
        /*0174*/ 	.word	0x000016d0


	//   ....[1]....
        /*0178*/ 	.word	0x000016f0


	//----- nvinfo : EIATTR_REQNTID
	.align		4
.L_57:
        /*017c*/ 	.byte	0x04, 0x10
        /*017e*/ 	.short	(.L_59 - .L_58)
.L_58:
        /*0180*/ 	.word	0x00000100
        /*0184*/ 	.word	0x00000001
        /*0188*/ 	.word	0x00000001


	//----- nvinfo : EIATTR_CBANK_PARAM_SIZE
	.align		4
.L_59:
        /*018c*/ 	.byte	0x03, 0x19
        /*018e*/ 	.short	0x00ac


	//----- nvinfo : EIATTR_PARAM_CBANK
	.align		4
        /*0190*/ 	.byte	0x04, 0x0a
        /*0192*/ 	.short	(.L_61 - .L_60)
	.align		4
.L_60:
        /*0194*/ 	.word	index@(.nv.constant0.triton_poi_fused_cat_12)
        /*0198*/ 	.short	0x0210
        /*019a*/ 	.short	0x00ac


	//----- nvinfo : EIATTR_SW_WAR
	.align		4
.L_61:
        /*019c*/ 	.byte	0x04, 0x36
        /*019e*/ 	.short	(.L_63 - .L_62)
.L_62:
        /*01a0*/ 	.word	0x00000008
.L_63:


//--------------------- .nv.callgraph             --------------------------
	.section	.nv.callgraph,"",@"SHT_CUDA_CALLGRAPH"
	.align	4
	.sectionentsize	8
	.align		4
        /*0000*/ 	.word	0x00000000
	.align		4
        /*0004*/ 	.word	0xffffffff
	.align		4
        /*0008*/ 	.word	0x00000000
	.align		4
        /*000c*/ 	.word	0xfffffffe
	.align		4
        /*0010*/ 	.word	0x00000000
	.align		4
        /*0014*/ 	.word	0xfffffffd
	.align		4
        /*0018*/ 	.word	0x00000000
	.align		4
        /*001c*/ 	.word	0xfffffffc


//--------------------- .nv.constant4             --------------------------
	.section	.nv.constant4,"a",@progbits
	.align	8
	.align		8
.nv.constant4:
        /*0000*/ 	.dword	_$_str
	.align		8
        /*0008*/ 	.dword	_$_str_$_2


//--------------------- .text.triton_poi_fused_cat_12 --------------------------
	.section	.text.triton_poi_fused_cat_12,"ax",@progbits
	.align	128
        .global         triton_poi_fused_cat_12
        .type           triton_poi_fused_cat_12,@function
        .size           triton_poi_fused_cat_12,(.L_x_1 - triton_poi_fused_cat_12)
        .other          triton_poi_fused_cat_12,@"STO_CUDA_ENTRY STV_DEFAULT"
triton_poi_fused_cat_12:
.text.triton_poi_fused_cat_12:
[----:B------:R-:W0:Y:S01]  /*0000*/  LDC R1, c[0x0][0x28] ;  /* 0x00000a00ff017b82 */ /* 0x000e220000000800 */
[----:B------:R-:W1:Y:S07]  /*0010*/  S2R R0, SR_TID.X ;  /* 0x0000000000007919 */ /* 0x000e6e0000002100 */
[----:B------:R-:W2:Y:S01]  /*0020*/  LDC.64 R36, c[0x0][0x248] ;  /* 0x00009200ff247b82 */ /* 0x000ea20000000a00 */
[----:B------:R-:W-:Y:S01]  /*0030*/  CS2R R16, SRZ ;  /* 0x0000000000107805 */ /* 0x000fe2000001ff00 */
[----:B------:R-:W-:Y:S01]  /*0040*/  ULDC.64 UR4, c[0x0][0x208] ;  /* 0x0000820000047ab9 */ /* 0x000fe20000000a00 */
[----:B------:R-:W3:Y:S05]  /*0050*/  S2R R3, SR_CTAID.X ;  /* 0x0000000000037919 */ /* 0x000eea0000002500 */
[----:B------:R-:W4:Y:S08]  /*0060*/  LDC.64 R22, c[0x0][0x270] ;  /* 0x00009c00ff167b82 */ /* 0x000f300000000a00 */
[----:B------:R-:W5:Y:S08]  /*0070*/  LDC.64 R38, c[0x0][0x238] ;  /* 0x00008e00ff267b82 */ /* 0x000f700000000a00 */
[----:B------:R-:W2:Y:S01]  /*0080*/  LDC.64 R30, c[0x0][0x240] ;  /* 0x00009000ff1e7b82 */ /* 0x000ea20000000a00 */
[----:B-1----:R-:W-:-:S07]  /*0090*/  IMAD.SHL.U32 R0, R0, 0x2, RZ ;  /* 0x0000000200007824 */ /* 0x002fce00078e00ff */
[----:B------:R-:W1:Y:S01]  /*00a0*/  LDC.64 R28, c[0x0][0x250] ;  /* 0x00009400ff1c7b82 */ /* 0x000e620000000a00 */
[----:B------:R-:W-:-:S07]  /*00b0*/  LOP3.LUT R0, R0, 0x1fe, RZ, 0xc0, !PT ;  /* 0x000001fe00007812 */ /* 0x000fce00078ec0ff */
[----:B------:R-:W1:Y:S01]  /*00c0*/  LDC.64 R26, c[0x0][0x258] ;  /* 0x00009600ff1a7b82 */ /* 0x000e620000000a00 */
[----:B---3--:R-:W-:-:S04]  /*00d0*/  IMAD R0, R3, 0x200, R0 ;  /* 0x0000020003007824 */ /* 0x008fc800078e0200 */
[----:B------:R-:W-:Y:S01]  /*00e0*/  IMAD.HI R2, R0, 0x60f25deb, RZ ;  /* 0x60f25deb00027827 */ /* 0x000fe200078e02ff */
[----:B------:R-:W-:Y:S02]  /*00f0*/  CS2R R60, SRZ ;  /* 0x00000000003c7805 */ /* 0x000fe4000001ff00 */
[----:B------:R-:W-:Y:S01]  /*0100*/  CS2R R52, SRZ ;  /* 0x0000000000347805 */ /* 0x000fe2000001ff00 */
[----:B------:R-:W3:Y:S01]  /*0110*/  LDC.64 R24, c[0x0][0x220] ;  /* 0x00008800ff187b82 */ /* 0x000ee20000000a00 */
[----:B------:R-:W-:-:S04]  /*0120*/  SHF.R.U32.HI R3, RZ, 0x1f, R2 ;  /* 0x0000001fff037819 */ /* 0x000fc80000011602 */
[----:B------:R-:W-:-:S05]  /*0130*/  LEA.HI.SX32 R3, R2, R3, 0x1a ;  /* 0x0000000302037211 */ /* 0x000fca00078fd2ff */
[----:B------:R-:W-:-:S05]  /*0140*/  IMAD.HI R2, R3, 0x2aaaaaab, RZ ;  /* 0x2aaaaaab03027827 */ /* 0x000fca00078e02ff */
[----:B------:R-:W-:-:S04]  /*0150*/  SHF.R.U32.HI R5, RZ, 0x1f, R2 ;  /* 0x0000001fff057819 */ /* 0x000fc80000011602 */
[----:B------:R-:W-:-:S05]  /*0160*/  LEA.HI R2, R2, R5, RZ, 0x1a ;  /* 0x0000000502027211 */ /* 0x000fca00078fd0ff */
[----:B------:R-:W-:-:S04]  /*0170*/  IMAD R2, R2, -0x180, R3 ;  /* 0xfffffe8002027824 */ /* 0x000fc800078e0203 */
[----:B------:R-:W-:Y:S01]  /*0180*/  VIADD R45, R2, 0xffffff40 ;  /* 0xffffff40022d7836 */ /* 0x000fe20000000000 */
[----:B------:R-:W-:Y:S01]  /*0190*/  IADD3 R49, R2, -0x60, RZ ;  /* 0xffffffa002317810 */ /* 0x000fe20007ffe0ff */
[----:B------:R-:W-:-:S03]  /*01a0*/  IMAD.HI R5, R0, 0x2050c9f9, RZ ;  /* 0x2050c9f900057827 */ /* 0x000fc600078e02ff */
[----:B------:R-:W-:Y:S01]  /*01b0*/  ISETP.GE.U32.AND P0, PT, R49, 0x60, PT ;  /* 0x000000603100780c */ /* 0x000fe20003f06070 */
[----:B--2---:R-:W-:-:S03]  /*01c0*/  IMAD.WIDE R6, R2, 0x4, R36 ;  /* 0x0000000402067825 */ /* 0x004fc600078e0224 */
[----:B------:R-:W-:Y:S02]  /*01d0*/  ISETP.LT.AND P4, PT, R0, 0x3f600, !P0 ;  /* 0x0003f6000000780c */ /* 0x000fe40004781270 */
[----:B------:R-:W-:-:S04]  /*01e0*/  ISETP.GE.U32.AND P0, PT, R45, 0x60, PT ;  /* 0x000000602d00780c */ /* 0x000fc80003f06070 */
[----:B------:R-:W-:Y:S01]  /*01f0*/  ISETP.LT.AND P0, PT, R0, 0x3f600, !P0 ;  /* 0x0003f6000000780c */ /* 0x000fe20004701270 */
[----:B----4-:R-:W-:Y:S01]  /*0200*/  IMAD.WIDE R10, R2, 0x4, R22 ;  /* 0x00000004020a7825 */ /* 0x010fe200078e0216 */
[----:B------:R-:W-:-:S04]  /*0210*/  SHF.R.U32.HI R4, RZ, 0x1f, R5 ;  /* 0x0000001fff047819 */ /* 0x000fc80000011605 */
[----:B------:R-:W-:Y:S01]  /*0220*/  LEA.HI.SX32 R5, R5, R4, 0x13 ;  /* 0x0000000405057211 */ /* 0x000fe200078f9aff */
[----:B------:R-:W2:Y:S01]  /*0230*/  @P4 LDG.E.EL R16, desc[UR4][R6.64+-0x180] ;  /* 0xfffe800406104981 */ /* 0x000ea2000c2e1900 */
[----:B------:R-:W-:-:S05]  /*0240*/  IMAD R4, R3, -0xa9, R0 ;  /* 0xffffff5703047824 */ /* 0x000fca00078e0200 */
[----:B------:R4:W2:Y:S01]  /*0250*/  @P0 LDG.E.EL R17, desc[UR4][R10.64+-0x300] ;  /* 0xfffd00040a110981 */ /* 0x0008a2000c2e1900 */
[----:B------:R-:W-:-:S04]  /*0260*/  IMAD R4, R5, 0x3f60, R4 ;  /* 0x00003f6005047824 */ /* 0x000fc800078e0204 */
[----:B------:R-:W-:Y:S02]  /*0270*/  IMAD R40, R49, 0xa9, R4 ;  /* 0x000000a931287824 */ /* 0x000fe400078e0204 */
[----:B------:R-:W-:Y:S02]  /*0280*/  IMAD.MOV.U32 R48, RZ, RZ, RZ ;  /* 0x000000ffff307224 */ /* 0x000fe400078e00ff */
[----:B-----5:R-:W-:-:S04]  /*0290*/  IMAD.WIDE R8, R40, 0x4, R38 ;  /* 0x0000000428087825 */ /* 0x020fc800078e0226 */
[C---:B0---4-:R-:W-:Y:S01]  /*02a0*/  IMAD.WIDE R10, R2.reuse, 0x4, R30 ;  /* 0x00000004020a7825 */ /* 0x051fe200078e021e */
[----:B------:R-:W4:Y:S03]  /*02b0*/  @P4 LDG.E R61, desc[UR4][R8.64] ;  /* 0x00000004083d4981 */ /* 0x000f26000c1e1900 */
[C---:B-1----:R-:W-:Y:S01]  /*02c0*/  IMAD.WIDE R12, R2.reuse, 0x4, R28 ;  /* 0x00000004020c7825 */ /* 0x042fe200078e021c */
[----:B------:R0:W5:Y:S03]  /*02d0*/  @P4 LDG.E.EL R52, desc[UR4][R10.64+-0x180] ;  /* 0xfffe80040a344981 */ /* 0x000166000c2e1900 */
[C---:B------:R-:W-:Y:S01]  /*02e0*/  IMAD.WIDE R14, R2.reuse, 0x4, R26 ;  /* 0x00000004020e7825 */ /* 0x040fe200078e021a */
[----:B------:R1:W5:Y:S04]  /*02f0*/  @P4 LDG.E.EL R53, desc[UR4][R12.64+-0x180] ;  /* 0xfffe80040c354981 */ /* 0x000368000c2e1900 */
[----:B------:R1:W5:Y:S01]  /*0300*/  @P4 LDG.E.EL R48, desc[UR4][R14.64+-0x180] ;  /* 0xfffe80040e304981 */ /* 0x000362000c2e1900 */
[----:B------:R-:W-:Y:S01]  /*0310*/  IADD3 R6, R0, 0x1, RZ ;  /* 0x0000000100067810 */ /* 0x000fe20007ffe0ff */
[----:B0-----:R-:W0:Y:S01]  /*0320*/  LDC.64 R10, c[0x0][0x218] ;  /* 0x00008600ff0a7b82 */ /* 0x001e220000000a00 */
[----:B------:R-:W-:Y:S01]  /*0330*/  ISETP.GE.AND P5, PT, R2, 0x60, PT ;  /* 0x000000600200780c */ /* 0x000fe20003fa6270 */
[----:B------:R-:W-:Y:S01]  /*0340*/  IMAD.MOV.U32 R19, RZ, RZ, 0x3e800000 ;  /* 0x3e800000ff137424 */ /* 0x000fe200078e00ff */
[----:B------:R-:W-:Y:S01]  /*0350*/  ISETP.GE.AND P6, PT, R0, 0x3f600, PT ;  /* 0x0003f6000000780c */ /* 0x000fe20003fc6270 */
[----:B------:R-:W-:-:S04]  /*0360*/  IMAD.HI R8, R6, 0x2050c9f9, RZ ;  /* 0x2050c9f906087827 */ /* 0x000fc800078e02ff */
[----:B------:R-:W-:Y:S01]  /*0370*/  IMAD.HI R3, R6, 0x60f25deb, RZ ;  /* 0x60f25deb06037827 */ /* 0x000fe200078e02ff */
[----:B------:R-:W-:-:S03]  /*0380*/  SHF.R.U32.HI R9, RZ, 0x1f, R8 ;  /* 0x0000001fff097819 */ /* 0x000fc60000011608 */
[C---:B-1----:R-:W-:Y:S01]  /*0390*/  IMAD R12, R5.reuse, -0xfd80, R0 ;  /* 0xffff0280050c7824 */ /* 0x042fe200078e0200 */
[----:B------:R-:W-:Y:S02]  /*03a0*/  SHF.R.U32.HI R4, RZ, 0x1f, R3 ;  /* 0x0000001fff047819 */ /* 0x000fe40000011603 */
[----:B------:R-:W-:Y:S01]  /*03b0*/  LEA.HI.SX32 R13, R8, R9, 0x13 ;  /* 0x00000009080d7211 */ /* 0x000fe200078f9aff */
[----:B------:R-:W-:Y:S01]  /*03c0*/  IMAD R33, R5, 0x3f60, R12 ;  /* 0x00003f6005217824 */ /* 0x000fe200078e020c */
[----:B------:R-:W1:Y:S01]  /*03d0*/  LDC.64 R8, c[0x0][0x210] ;  /* 0x00008400ff087b82 */ /* 0x000e620000000a00 */
[----:B------:R-:W-:Y:S02]  /*03e0*/  LEA.HI.SX32 R3, R3, R4, 0x1a ;  /* 0x0000000403037211 */ /* 0x000fe400078fd2ff */
[----:B------:R-:W-:-:S03]  /*03f0*/  IMAD R14, R13, -0xfd80, R6 ;  /* 0xffff02800d0e7824 */ /* 0x000fc600078e0206 */
[----:B------:R-:W-:Y:S01]  /*0400*/  IMAD.HI R4, R3, 0x2aaaaaab, RZ ;  /* 0x2aaaaaab03047827 */ /* 0x000fe200078e02ff */
[----:B------:R-:W-:-:S03]  /*0410*/  HFMA2.MMA R43, -RZ, RZ, 0, 0 ;  /* 0x00000000ff2b7435 */ /* 0x000fc600000001ff */
[----:B------:R-:W-:Y:S01]  /*0420*/  IMAD R47, R5, 0x3f60, R14 ;  /* 0x00003f60052f7824 */ /* 0x000fe200078e020e */
[----:B------:R-:W-:-:S04]  /*0430*/  SHF.R.U32.HI R7, RZ, 0x1f, R4 ;  /* 0x0000001fff077819 */ /* 0x000fc80000011604 */
[----:B------:R-:W-:-:S05]  /*0440*/  LEA.HI R4, R4, R7, RZ, 0x1a ;  /* 0x0000000704047211 */ /* 0x000fca00078fd0ff */
[----:B------:R-:W-:Y:S02]  /*0450*/  IMAD R13, R4, -0x180, R3 ;  /* 0xfffffe80040d7824 */ /* 0x000fe400078e0203 */
[----:B------:R-:W-:Y:S02]  /*0460*/  IMAD.MOV.U32 R4, RZ, RZ, RZ ;  /* 0x000000ffff047224 */ /* 0x000fe400078e00ff */
[----:B-1----:R-:W-:-:S04]  /*0470*/  IMAD.WIDE R32, R33, 0x4, R8 ;  /* 0x0000000421207825 */ /* 0x002fc800078e0208 */
[----:B------:R-:W-:Y:S01]  /*0480*/  IMAD.WIDE R46, R47, 0x4, R8 ;  /* 0x000000042f2e7825 */ /* 0x000fe200078e0208 */
[----:B------:R-:W-:-:S03]  /*0490*/  CS2R R8, SRZ ;  /* 0x0000000000087805 */ /* 0x000fc6000001ff00 */
[----:B---3--:R-:W-:-:S04]  /*04a0*/  IMAD.WIDE R20, R2, 0x4, R24 ;  /* 0x0000000402147825 */ /* 0x008fc800078e0218 */
[----:B------:R-:W-:Y:S02]  /*04b0*/  IMAD R6, R3, -0xa9, R6 ;  /* 0xffffff5703067824 */ /* 0x000fe400078e0206 */
[----:B------:R-:W-:Y:S02]  /*04c0*/  IMAD.MOV.U32 R7, RZ, RZ, RZ ;  /* 0x000000ffff077224 */ /* 0x000fe400078e00ff */
[----:B------:R-:W-:Y:S02]  /*04d0*/  VIADD R3, R13, 0xffffffa0 ;  /* 0xffffffa00d037836 */ /* 0x000fe40000000000 */
[----:B0-----:R-:W-:-:S04]  /*04e0*/  IMAD.WIDE R34, R2, 0x4, R10 ;  /* 0x0000000402227825 */ /* 0x001fc800078e020a */
[----:B------:R-:W-:Y:S01]  /*04f0*/  IMAD R12, R3, 0xa9, R6 ;  /* 0x000000a9030c7824 */ /* 0x000fe200078e0206 */
[----:B------:R-:W-:Y:S01]  /*0500*/  CS2R R14, SRZ ;  /* 0x00000000000e7805 */ /* 0x000fe2000001ff00 */
[----:B------:R-:W-:Y:S01]  /*0510*/  IMAD.WIDE R24, R13, 0x4, R24 ;  /* 0x000000040d187825 */ /* 0x000fe200078e0218 */
[----:B------:R-:W-:-:S03]  /*0520*/  MOV R6, RZ ;  /* 0x000000ff00067202 */ /* 0x000fc60000000f00 */
[----:B------:R-:W-:-:S04]  /*0530*/  IMAD.WIDE R36, R13, 0x4, R36 ;  /* 0x000000040d247825 */ /* 0x000fc800078e0224 */
[----:B------:R-:W-:Y:S01]  /*0540*/  IMAD.WIDE R22, R13, 0x4, R22 ;  /* 0x000000040d167825 */ /* 0x000fe200078e0216 */
[----:B------:R-:W-:Y:S02]  /*0550*/  CS2R R54, SRZ ;  /* 0x0000000000367805 */ /* 0x000fe4000001ff00 */
[----:B------:R-:W-:Y:S01]  /*0560*/  CS2R R50, SRZ ;  /* 0x0000000000327805 */ /* 0x000fe2000001ff00 */
[----:B------:R-:W-:Y:S01]  /*0570*/  IMAD.MOV.U32 R18, RZ, RZ, RZ ;  /* 0x000000ffff127224 */ /* 0x000fe200078e00ff */
[----:B--2---:R-:W-:-:S05]  /*0580*/  SEL R16, R16, RZ, P4 ;  /* 0x000000ff10107207 */ /* 0x004fca0002000000 */
[----:B------:R-:W-:Y:S01]  /*0590*/  FADD R42, R16, 0.0010000000474974513054 ;  /* 0x3a83126f102a7421 */ /* 0x000fe20000000000 */
[----:B------:R-:W-:-:S05]  /*05a0*/  SEL R17, R17, RZ, P0 ;  /* 0x000000ff11117207 */ /* 0x000fca0000000000 */
[----:B------:R-:W-:Y:S01]  /*05b0*/  FADD R41, R17, 0.0010000000474974513054 ;  /* 0x3a83126f11297421 */ /* 0x000fe20000000000 */
[----:B------:R-:W0:Y:S01]  /*05c0*/  MUFU.SQRT R42, R42 ;  /* 0x0000002a002a7308 */ /* 0x000e220000002000 */
[----:B------:R-:W1:Y:S07]  /*05d0*/  LDC.64 R16, c[0x0][0x228] ;  /* 0x00008a00ff107b82 */ /* 0x000e6e0000000a00 */
[----:B------:R-:W2:Y:S01]  /*05e0*/  MUFU.SQRT R41, R41 ;  /* 0x0000002900297308 */ /* 0x000ea20000002000 */
[----:B----4-:R-:W-:-:S02]  /*05f0*/  SEL R61, R61, RZ, P4 ;  /* 0x000000ff3d3d7207 */ /* 0x010fc40002000000 */
[----:B-----5:R-:W-:Y:S02]  /*0600*/  SEL R52, R52, RZ, P4 ;  /* 0x000000ff34347207 */ /* 0x020fe40002000000 */
[C---:B0-----:R-:W-:Y:S02]  /*0610*/  FSETP.GT.AND P2, PT, R42.reuse, 8.50705917302346158658e+37, PT ;  /* 0x7e8000002a00780b */ /* 0x041fe40003f44000 */
[----:B------:R-:W-:Y:S02]  /*0620*/  SEL R53, R53, RZ, P4 ;  /* 0x000000ff35357207 */ /* 0x000fe40002000000 */
[----:B------:R-:W-:Y:S02]  /*0630*/  FSETP.GEU.AND P3, PT, R42, 1.175494350822287508e-38, PT ;  /* 0x008000002a00780b */ /* 0x000fe40003f6e000 */
[----:B------:R-:W-:Y:S02]  /*0640*/  SEL R48, R48, RZ, P4 ;  /* 0x000000ff30307207 */ /* 0x000fe40002000000 */
[----:B------:R-:W-:-:S02]  /*0650*/  ISETP.LT.AND P4, PT, R0, 0x3f600, !P5 ;  /* 0x0003f6000000780c */ /* 0x000fc40006f81270 */
[----:B--2---:R-:W-:Y:S02]  /*0660*/  FSETP.GT.AND P1, PT, R41, 8.50705917302346158658e+37, PT ;  /* 0x7e8000002900780b */ /* 0x004fe40003f24000 */
[----:B------:R-:W-:Y:S01]  /*0670*/  FSEL R57, R19, 1, P2 ;  /* 0x3f80000013397808 */ /* 0x000fe20001000000 */
[----:B------:R-:W-:Y:S01]  /*0680*/  @P2 FMUL R42, R42, 0.25 ;  /* 0x3e8000002a2a2820 */ /* 0x000fe20000400000 */
[----:B------:R-:W-:Y:S02]  /*0690*/  FSETP.GEU.AND P2, PT, R41, 1.175494350822287508e-38, PT ;  /* 0x008000002900780b */ /* 0x000fe40003f4e000 */
[----:B------:R-:W-:Y:S01]  /*06a0*/  FSEL R56, R19, 1, P1 ;  /* 0x3f80000013387808 */ /* 0x000fe20000800000 */
[----:B------:R-:W-:Y:S01]  /*06b0*/  @!P3 FMUL R42, R42, 16777216 ;  /* 0x4b8000002a2ab820 */ /* 0x000fe20000400000 */
[----:B------:R-:W-:-:S03]  /*06c0*/  @!P3 FMUL R57, R57, 16777216 ;  /* 0x4b8000003939b820 */ /* 0x000fc60000400000 */
[----:B------:R0:W2:Y:S02]  /*06d0*/  @P4 LDG.E R4, desc[UR4][R32.64] ;  /* 0x0000000420044981 */ /* 0x0000a4000c1e1900 */
[----:B------:R-:W-:Y:S01]  /*06e0*/  @P1 FMUL R41, R41, 0.25 ;  /* 0x3e80000029291820 */ /* 0x000fe20000400000 */
[----:B------:R-:W-:Y:S01]  /*06f0*/  ISETP.LT.AND P1, PT, R13, 0x60, !P6 ;  /* 0x000000600d00780c */ /* 0x000fe20007721270 */
[----:B------:R1:W3:Y:S02]  /*0700*/  @P4 LDG.E.EL R43, desc[UR4][R20.64] ;  /* 0x00000004142b4981 */ /* 0x0002e4000c2e1900 */
[----:B------:R-:W-:Y:S01]  /*0710*/  @!P2 FMUL R41, R41, 16777216 ;  /* 0x4b8000002929a820 */ /* 0x000fe20000400000 */
[----:B------:R-:W-:Y:S01]  /*0720*/  @!P2 FMUL R56, R56, 16777216 ;  /* 0x4b8000003838a820 */ /* 0x000fe20000400000 */
[----:B------:R-:W4:Y:S01]  /*0730*/  @P4 LDG.E.EL R7, desc[UR4][R34.64] ;  /* 0x0000000422074981 */ /* 0x000f22000c2e1900 */
[----:B0-----:R-:W0:Y:S01]  /*0740*/  LDC.64 R32, c[0x0][0x230] ;  /* 0x00008c00ff207b82 */ /* 0x001e220000000a00 */
[----:B------:R-:W-:Y:S01]  /*0750*/  ISETP.LT.U32.AND P2, PT, R3, 0x60, !P6 ;  /* 0x000000600300780c */ /* 0x000fe20007741070 */
[----:B-1----:R-:W-:-:S05]  /*0760*/  IMAD.WIDE R20, R2, 0x4, R16 ;  /* 0x0000000402147825 */ /* 0x002fca00078e0210 */
[----:B------:R1:W5:Y:S04]  /*0770*/  @P1 LDG.E R8, desc[UR4][R46.64] ;  /* 0x000000042e081981 */ /* 0x000368000c1e1900 */
[----:B------:R1:W2:Y:S04]  /*0780*/  @P4 LDG.E.EL R9, desc[UR4][R20.64] ;  /* 0x0000000414094981 */ /* 0x0002a8000c2e1900 */
[----:B------:R0:W2:Y:S01]  /*0790*/  @P1 LDG.E.EL R15, desc[UR4][R24.64] ;  /* 0x00000004180f1981 */ /* 0x0000a2000c2e1900 */
[----:B-1----:R-:W-:Y:S01]  /*07a0*/  IMAD.WIDE R46, R13, 0x4, R10 ;  /* 0x000000040d2e7825 */ /* 0x002fe200078e020a */
[----:B------:R-:W-:-:S03]  /*07b0*/  CS2R R10, SRZ ;  /* 0x00000000000a7805 */ /* 0x000fc6000001ff00 */
[----:B------:R-:W-:Y:S02]  /*07c0*/  IMAD R20, R5, 0x3f60, R12 ;  /* 0x00003f6005147824 */ /* 0x000fe400078e020c */
[C---:B0-----:R-:W-:Y:S01]  /*07d0*/  IMAD.WIDE R34, R2.reuse, 0x4, R32 ;  /* 0x0000000402227825 */ /* 0x041fe200078e0220 */
[----:B------:R-:W-:Y:S01]  /*07e0*/  MOV R5, RZ ;  /* 0x000000ff00057202 */ /* 0x000fe20000000f00 */
[----:B------:R-:W0:Y:S01]  /*07f0*/  LDC.64 R24, c[0x0][0x260] ;  /* 0x00009800ff187b82 */ /* 0x000e220000000a00 */
[----:B------:R-:W-:Y:S01]  /*0800*/  ISETP.GT.AND P5, PT, R2, 0x11f, PT ;  /* 0x0000011f0200780c */ /* 0x000fe20003fa4270 */
[----:B------:R-:W-:Y:S01]  /*0810*/  IMAD.WIDE R16, R13, 0x4, R16 ;  /* 0x000000040d107825 */ /* 0x000fe200078e0210 */
[----:B------:R1:W2:Y:S04]  /*0820*/  @P4 LDG.E.EL R10, desc[UR4][R34.64] ;  /* 0x00000004220a4981 */ /* 0x0002a8000c2e1900 */
[----:B------:R1:W2:Y:S01]  /*0830*/  @P1 LDG.E.EL R11, desc[UR4][R16.64] ;  /* 0x00000004100b1981 */ /* 0x0002a2000c2e1900 */
[----:B------:R-:W-:-:S03]  /*0840*/  IMAD.MOV.U32 R21, RZ, RZ, RZ ;  /* 0x000000ffff157224 */ /* 0x000fc600078e00ff */
[----:B------:R-:W2:Y:S01]  /*0850*/  @P1 LDG.E.EL R14, desc[UR4][R46.64] ;  /* 0x000000042e0e1981 */ /* 0x000ea2000c2e1900 */
[----:B-1----:R-:W-:-:S05]  /*0860*/  IMAD.WIDE R34, R13, 0x4, R28 ;  /* 0x000000040d227825 */ /* 0x002fca00078e021c */
[----:B------:R1:W2:Y:S01]  /*0870*/  @P2 LDG.E.EL R5, desc[UR4][R34.64+-0x180] ;  /* 0xfffe800422052981 */ /* 0x0002a2000c2e1900 */
[----:B------:R-:W-:Y:S01]  /*0880*/  IADD3 R17, R13, -0xc0, RZ ;  /* 0xffffff400d117810 */ /* 0x000fe20007ffe0ff */
[----:B-1----:R-:W1:Y:S03]  /*0890*/  LDC.64 R34, c[0x0][0x280] ;  /* 0x0000a000ff227b82 */ /* 0x002e660000000a00 */
[----:B------:R-:W-:Y:S01]  /*08a0*/  ISETP.LT.U32.AND P3, PT, R17, 0x60, !P6 ;  /* 0x000000601100780c */ /* 0x000fe20007761070 */
[----:B------:R-:W-:-:S04]  /*08b0*/  IMAD.WIDE R32, R13, 0x4, R32 ;  /* 0x000000040d207825 */ /* 0x000fc800078e0220 */
[----:B------:R-:W-:Y:S01]  /*08c0*/  IMAD.MOV.U32 R12, RZ, RZ, RZ ;  /* 0x000000ffff0c7224 */ /* 0x000fe200078e00ff */
[----:B------:R0:W2:Y:S05]  /*08d0*/  @P1 LDG.E.EL R6, desc[UR4][R32.64] ;  /* 0x0000000420061981 */ /* 0x0000aa000c2e1900 */
[----:B------:R0:W2:Y:S04]  /*08e0*/  @P2 LDG.E.EL R12, desc[UR4][R36.64+-0x180] ;  /* 0xfffe8004240c2981 */ /* 0x0000a8000c2e1900 */
[----:B------:R1:W2:Y:S01]  /*08f0*/  @P3 LDG.E.EL R21, desc[UR4][R22.64+-0x300] ;  /* 0xfffd000416153981 */ /* 0x0002a2000c2e1900 */
[----:B0-----:R-:W-:-:S02]  /*0900*/  IMAD.WIDE R32, R13, 0x4, R30 ;  /* 0x000000040d207825 */ /* 0x001fc400078e021e */
[----:B------:R-:W0:Y:S02]  /*0910*/  LDC.64 R30, c[0x0][0x268] ;  /* 0x00009a00ff1e7b82 */ /* 0x000e240000000a00 */
[----:B------:R-:W-:Y:S01]  /*0920*/  VIADD R29, R40, 0xffffc0a0 ;  /* 0xffffc0a0281d7836 */ /* 0x000fe20000000000 */
[----:B------:R-:W2:Y:S05]  /*0930*/  @P2 LDG.E.EL R18, desc[UR4][R32.64+-0x180] ;  /* 0xfffe800420122981 */ /* 0x000eaa000c2e1900 */
[----:B------:R-:W0:Y:S01]  /*0940*/  LDC.64 R36, c[0x0][0x278] ;  /* 0x00009e00ff247b82 */ /* 0x000e220000000a00 */
[----:B-1----:R-:W-:-:S05]  /*0950*/  IMAD.WIDE R22, R2, 0x4, R34 ;  /* 0x0000000402167825 */ /* 0x002fca00078e0222 */
[----:B------:R1:W2:Y:S02]  /*0960*/  @P0 LDG.E.EL R55, desc[UR4][R22.64+-0x300] ;  /* 0xfffd000416370981 */ /* 0x0002a4000c2e1900 */
[----:B-1----:R-:W1:Y:S01]  /*0970*/  LDC.64 R22, c[0x0][0x298] ;  /* 0x0000a600ff167b82 */ /* 0x002e620000000a00 */
[----:B------:R-:W-:Y:S01]  /*0980*/  IMAD.WIDE R28, R29, 0x4, R24 ;  /* 0x000000041d1c7825 */ /* 0x000fe200078e0218 */
[----:B------:R-:W-:Y:S02]  /*0990*/  CS2R R46, SRZ ;  /* 0x00000000002e7805 */ /* 0x000fe4000001ff00 */
[----:B------:R-:W-:Y:S01]  /*09a0*/  ISETP.LT.AND P5, PT, R0, 0x3f600, P5 ;  /* 0x0003f6000000780c */ /* 0x000fe20002fa1270 */
[C---:B0-----:R-:W-:Y:S01]  /*09b0*/  IMAD.WIDE R32, R2.reuse, 0x4, R30 ;  /* 0x0000000402207825 */ /* 0x041fe200078e021e */
[----:B------:R0:W3:Y:S04]  /*09c0*/  @P0 LDG.E R50, desc[UR4][R28.64] ;  /* 0x000000041c320981 */ /* 0x0000e8000c1e1900 */
[----:B------:R0:W4:Y:S02]  /*09d0*/  @P0 LDG.E.EL R47, desc[UR4][R32.64+-0x300] ;  /* 0xfffd0004202f0981 */ /* 0x000124000c2e1900 */
[----:B0-----:R-:W-:Y:S01]  /*09e0*/  IMAD.WIDE R28, R2, 0x4, R36 ;  /* 0x00000004021c7825 */ /* 0x001fe200078e0224 */
[----:B------:R-:W-:-:S04]  /*09f0*/  IADD3 R33, R40, -0x7ec0, RZ ;  /* 0xffff814028217810 */ /* 0x000fc80007ffe0ff */
[----:B------:R1:W5:Y:S01]  /*0a00*/  @P0 LDG.E.EL R54, desc[UR4][R28.64+-0x300] ;  /* 0xfffd00041c360981 */ /* 0x000362000c2e1900 */
[----:B------:R-:W-:Y:S02]  /*0a10*/  IMAD.MOV.U32 R40, RZ, RZ, RZ ;  /* 0x000000ffff287224 */ /* 0x000fe400078e00ff */
[----:B-1----:R-:W-:-:S05]  /*0a20*/  IMAD.WIDE R28, R2, 0x4, R22 ;  /* 0x00000004021c7825 */ /* 0x002fca00078e0216 */
[----:B------:R-:W5:Y:S01]  /*0a30*/  @P5 LDG.E.EL R40, desc[UR4][R28.64+-0x480] ;  /* 0xfffb80041c285981 */ /* 0x000f62000c2e1900 */
[----:B------:R-:W0:Y:S01]  /*0a40*/  MUFU.RCP R42, R42 ;  /* 0x0000002a002a7308 */ /* 0x000e220000001000 */
[----:B------:R-:W-:Y:S01]  /*0a50*/  HFMA2.MMA R16, -RZ, RZ, 0, 0 ;  /* 0x00000000ff107435 */ /* 0x000fe200000001ff */
[----:B------:R-:W-:-:S06]  /*0a60*/  IMAD.WIDE R38, R20, 0x4, R38 ;  /* 0x0000000414267825 */ /* 0x000fcc00078e0226 */
[----:B------:R-:W1:Y:S01]  /*0a70*/  MUFU.RCP R41, R41 ;  /* 0x0000002900297308 */ /* 0x000e620000001000 */
[----:B------:R-:W-:Y:S02]  /*0a80*/  IMAD.WIDE R22, R13, 0x4, R22 ;  /* 0x000000040d167825 */ /* 0x000fe400078e0216 */
[----:B------:R1:W5:Y:S02]  /*0a90*/  @P2 LDG.E R16, desc[UR4][R38.64] ;  /* 0x0000000426102981 */ /* 0x000364000c1e1900 */
[----:B0-----:R-:W-:Y:S01]  /*0aa0*/  FMUL R57, R42, R57 ;  /* 0x000000392a397220 */ /* 0x001fe20000400000 */
[----:B------:R-:W-:Y:S01]  /*0ab0*/  HFMA2.MMA R42, -RZ, RZ, 0, 0 ;  /* 0x00000000ff2a7435 */ /* 0x000fe200000001ff */
[----:B-1----:R-:W0:Y:S01]  /*0ac0*/  LDC.64 R38, c[0x0][0x288] ;  /* 0x0000a200ff267b82 */ /* 0x002e220000000a00 */
[----:B------:R-:W-:Y:S01]  /*0ad0*/  FMUL R56, R41, R56 ;  /* 0x0000003829387220 */ /* 0x000fe20000400000 */
[----:B------:R-:W-:Y:S01]  /*0ae0*/  P2R R44, PR, RZ, 0x10 ;  /* 0x00000010ff2c7803 */ /* 0x000fe20000000000 */
[----:B------:R-:W-:-:S02]  /*0af0*/  IMAD.MOV.U32 R59, RZ, RZ, RZ ;  /* 0x000000ffff3b7224 */ /* 0x000fc400078e00ff */
[----:B0-----:R-:W-:-:S05]  /*0b00*/  IMAD.WIDE R32, R33, 0x4, R38 ;  /* 0x0000000421207825 */ /* 0x001fca00078e0226 */
[----:B------:R-:W5:Y:S01]  /*0b10*/  @P5 LDG.E R46, desc[UR4][R32.64] ;  /* 0x00000004202e5981 */ /* 0x000f62000c1e1900 */
[----:B--2---:R-:W-:Y:S02]  /*0b20*/  SEL R55, R55, RZ, P0 ;  /* 0x000000ff37377207 */ /* 0x004fe40000000000 */
[----:B---3--:R-:W-:Y:S02]  /*0b30*/  SEL R50, R50, RZ, P0 ;  /* 0x000000ff32327207 */ /* 0x008fe40000000000 */
[----:B----4-:R-:W-:Y:S02]  /*0b40*/  SEL R47, R47, RZ, P0 ;  /* 0x000000ff2f2f7207 */ /* 0x010fe40000000000 */
[----:B-----5:R-:W-:Y:S02]  /*0b50*/  SEL R54, R54, RZ, P0 ;  /* 0x000000ff36367207 */ /* 0x020fe40000000000 */
[----:B------:R-:W-:Y:S02]  /*0b60*/  ISETP.GT.AND P0, PT, R13, 0x11f, !P6 ;  /* 0x0000011f0d00780c */ /* 0x000fe40007704270 */
[----:B------:R-:W-:-:S11]  /*0b70*/  SEL R40, R40, RZ, P5 ;  /* 0x000000ff28287207 */ /* 0x000fd60002800000 */
[----:B------:R0:W2:Y:S01]  /*0b80*/  @P0 LDG.E.EL R42, desc[UR4][R22.64+-0x480] ;  /* 0xfffb8004162a0981 */ /* 0x0000a2000c2e1900 */
[----:B------:R-:W-:-:S04]  /*0b90*/  FADD R40, R40, 0.0010000000474974513054 ;  /* 0x3a83126f28287421 */ /* 0x000fc80000000000 */
[----:B------:R-:W1:Y:S01]  /*0ba0*/  MUFU.SQRT R41, R40 ;  /* 0x0000002800297308 */ /* 0x000e620000002000 */
[----:B0-----:R-:W0:Y:S01]  /*0bb0*/  LDC.64 R22, c[0x0][0x290] ;  /* 0x0000a400ff167b82 */ /* 0x001e220000000a00 */
[C---:B-1----:R-:W-:Y:S02]  /*0bc0*/  FSETP.GT.AND P4, PT, R41.reuse, 8.50705917302346158658e+37, PT ;  /* 0x7e8000002900780b */ /* 0x042fe40003f84000 */
[----:B------:R-:W-:Y:S01]  /*0bd0*/  FSETP.GEU.AND P6, PT, R41, 1.175494350822287508e-38, PT ;  /* 0x008000002900780b */ /* 0x000fe20003fce000 */
[----:B0-----:R-:W-:-:S10]  /*0be0*/  IMAD.WIDE R32, R2, 0x4, R22 ;  /* 0x0000000402207825 */ /* 0x001fd400078e0216 */
[----:B------:R-:W-:Y:S01]  /*0bf0*/  @P4 FMUL R41, R41, 0.25 ;  /* 0x3e80000029294820 */ /* 0x000fe20000400000 */
[----:B------:R0:W3:Y:S03]  /*0c00*/  @P5 LDG.E.EL R59, desc[UR4][R32.64+-0x480] ;  /* 0xfffb8004203b5981 */ /* 0x0000e6000c2e1900 */
[----:B------:R-:W-:Y:S01]  /*0c10*/  @!P6 FMUL R41, R41, 16777216 ;  /* 0x4b8000002929e820 */ /* 0x000fe20000400000 */
[----:B0-----:R-:W0:Y:S03]  /*0c20*/  LDC.64 R32, c[0x0][0x2a0] ;  /* 0x0000a800ff207b82 */ /* 0x001e260000000a00 */
[----:B------:R-:W1:Y:S01]  /*0c30*/  MUFU.RCP R58, R41 ;  /* 0x00000029003a7308 */ /* 0x000e620000001000 */
[----:B------:R-:W-:-:S05]  /*0c40*/  FSEL R29, R19, 1, P4 ;  /* 0x3f800000131d7808 */ /* 0x000fca0002000000 */
[----:B------:R-:W-:-:S04]  /*0c50*/  @!P6 FMUL R29, R29, 16777216 ;  /* 0x4b8000001d1de820 */ /* 0x000fc80000400000 */
[----:B-1----:R-:W-:Y:S01]  /*0c60*/  FMUL R58, R58, R29 ;  /* 0x0000001d3a3a7220 */ /* 0x002fe20000400000 */
[----:B0-----:R-:W-:-:S05]  /*0c70*/  IMAD.WIDE R28, R2, 0x4, R32 ;  /* 0x00000004021c7825 */ /* 0x001fca00078e0220 */
[----:B------:R0:W4:Y:S02]  /*0c80*/  @P5 LDG.E.EL R51, desc[UR4][R28.64+-0x480] ;  /* 0xfffb80041c335981 */ /* 0x000124000c2e1900 */
[----:B0-----:R-:W0:Y:S02]  /*0c90*/  LDC.64 R28, c[0x0][0x2a8] ;  /* 0x0000aa00ff1c7b82 */ /* 0x001e240000000a00 */
[----:B0-----:R-:W-:-:S05]  /*0ca0*/  IMAD.WIDE R40, R2, 0x4, R28 ;  /* 0x0000000402287825 */ /* 0x001fca00078e021c */
[----:B------:R-:W5:Y:S01]  /*0cb0*/  @P5 LDG.E.EL R60, desc[UR4][R40.64+-0x480] ;  /* 0xfffb8004283c5981 */ /* 0x000f62000c2e1900 */
[----:B------:R-:W-:Y:S01]  /*0cc0*/  SEL R46, R46, RZ, P5 ;  /* 0x000000ff2e2e7207 */ /* 0x000fe20002800000 */
[----:B------:R-:W-:-:S04]  /*0cd0*/  FADD R47, R50, -R47 ;  /* 0x8000002f322f7221 */ /* 0x000fc80000000000 */
[----:B------:R-:W-:Y:S01]  /*0ce0*/  FMUL R47, R56, R47 ;  /* 0x0000002f382f7220 */ /* 0x000fe20000400000 */
[----:B------:R-:W-:-:S03]  /*0cf0*/  ISETP.GE.U32.AND P4, PT, R45, 0x60, PT ;  /* 0x000000602d00780c */ /* 0x000fc60003f86070 */
[----:B------:R-:W-:Y:S01]  /*0d00*/  FFMA R47, R54, R47, R55 ;  /* 0x0000002f362f7223 */ /* 0x000fe20000000037 */
[----:B------:R-:W-:Y:S01]  /*0d10*/  FADD R52, R61, -R52 ;  /* 0x800000343d347221 */ /* 0x000fe20000000000 */
[----:B------:R-:W-:-:S03]  /*0d20*/  ISETP.GE.U32.AND P6, PT, R49, 0x60, PT ;  /* 0x000000603100780c */ /* 0x000fc60003fc6070 */
[----:B------:R-:W-:-:S04]  /*0d30*/  FMUL R52, R57, R52 ;  /* 0x0000003439347220 */ /* 0x000fc80000400000 */
[----:B------:R-:W-:Y:S01]  /*0d40*/  FFMA R48, R53, R52, R48 ;  /* 0x0000003435307223 */ /* 0x000fe20000000030 */
[----:B------:R-:W-:Y:S02]  /*0d50*/  SEL R15, R15, RZ, P1 ;  /* 0x000000ff0f0f7207 */ /* 0x000fe40000800000 */
[----:B------:R-:W-:Y:S02]  /*0d60*/  SEL R12, R12, RZ, P2 ;  /* 0x000000ff0c0c7207 */ /* 0x000fe40001000000 */
[----:B------:R-:W-:-:S03]  /*0d70*/  SEL R21, R21, RZ, P3 ;  /* 0x000000ff15157207 */ /* 0x000fc60001800000 */
[----:B------:R-:W-:Y:S01]  /*0d80*/  FADD R12, R12, 0.0010000000474974513054 ;  /* 0x3a83126f0c0c7421 */ /* 0x000fe20000000000 */
[----:B------:R-:W-:Y:S02]  /*0d90*/  SEL R8, R8, RZ, P1 ;  /* 0x000000ff08087207 */ /* 0x000fe40000800000 */
[----:B------:R-:W-:Y:S02]  /*0da0*/  SEL R11, R11, RZ, P1 ;  /* 0x000000ff0b0b7207 */ /* 0x000fe40000800000 */
[----:B------:R-:W-:Y:S02]  /*0db0*/  SEL R6, R6, RZ, P1 ;  /* 0x000000ff06067207 */ /* 0x000fe40000800000 */
[----:B---3--:R-:W-:-:S05]  /*0dc0*/  SEL R59, R59, RZ, P5 ;  /* 0x000000ff3b3b7207 */ /* 0x008fca0002800000 */
[----:B------:R-:W-:-:S04]  /*0dd0*/  FADD R59, R46, -R59 ;  /* 0x8000003b2e3b7221 */ /* 0x000fc80000000000 */
[----:B------:R-:W-:Y:S01]  /*0de0*/  FMUL R58, R58, R59 ;  /* 0x0000003b3a3a7220 */ /* 0x000fe20000400000 */
[----:B----4-:R-:W-:Y:S02]  /*0df0*/  SEL R51, R51, RZ, P5 ;  /* 0x000000ff33337207 */ /* 0x010fe40002800000 */
[----:B-----5:R-:W-:-:S05]  /*0e00*/  SEL R60, R60, RZ, P5 ;  /* 0x000000ff3c3c7207 */ /* 0x020fca0002800000 */
[----:B------:R-:W-:-:S05]  /*0e10*/  FFMA R51, R51, R58, R60 ;  /* 0x0000003a33337223 */ /* 0x000fca000000003c */
[----:B------:R-:W-:-:S04]  /*0e20*/  FSETP.GEU.AND P5, PT, R51, RZ, PT ;  /* 0x000000ff3300720b */ /* 0x000fc80003fae000 */
[----:B------:R-:W-:Y:S02]  /*0e30*/  FSEL R51, R51, RZ, P5 ;  /* 0x000000ff33337208 */ /* 0x000fe40002800000 */
[----:B------:R-:W-:-:S04]  /*0e40*/  FSETP.GEU.AND P5, PT, R47, RZ, PT ;  /* 0x000000ff2f00720b */ /* 0x000fc80003fae000 */
[----:B------:R-:W-:Y:S02]  /*0e50*/  FSEL R40, R47, RZ, P5 ;  /* 0x000000ff2f287208 */ /* 0x000fe40002800000 */
[----:B------:R-:W-:-:S04]  /*0e60*/  ISETP.GT.AND P5, PT, R2, 0x11f, PT ;  /* 0x0000011f0200780c */ /* 0x000fc80003fa4270 */
[----:B------:R-:W-:Y:S02]  /*0e70*/  @P4 FSEL R40, R51, RZ, P5 ;  /* 0x000000ff33284208 */ /* 0x000fe40002800000 */
[----:B------:R-:W-:-:S04]  /*0e80*/  ISETP.NE.AND P4, PT, R44, RZ, PT ;  /* 0x000000ff2c00720c */ /* 0x000fc80003f85270 */
[----:B------:R-:W-:-:S05]  /*0e90*/  SEL R41, R43, RZ, P4 ;  /* 0x000000ff2b297207 */ /* 0x000fca0002000000 */
[----:B------:R-:W-:-:S04]  /*0ea0*/  FADD R41, R41, 0.0010000000474974513054 ;  /* 0x3a83126f29297421 */ /* 0x000fc80000000000 */
[----:B------:R-:W0:Y:S01]  /*0eb0*/  MUFU.SQRT R45, R41 ;  /* 0x00000029002d7308 */ /* 0x000e220000002000 */
[----:B------:R-:W-:-:S04]  /*0ec0*/  FSETP.GEU.AND P5, PT, R48, RZ, PT ;  /* 0x000000ff3000720b */ /* 0x000fc80003fae000 */
[----:B------:R-:W-:Y:S02]  /*0ed0*/  @!P6 FSEL R40, R48, RZ, P5 ;  /* 0x000000ff3028e208 */ /* 0x000fe40002800000 */
[C---:B0-----:R-:W-:Y:S02]  /*0ee0*/  FSETP.GT.AND P5, PT, R45.reuse, 8.50705917302346158658e+37, PT ;  /* 0x7e8000002d00780b */ /* 0x041fe40003fa4000 */
[----:B------:R-:W-:-:S11]  /*0ef0*/  FSETP.GEU.AND P6, PT, R45, 1.175494350822287508e-38, PT ;  /* 0x008000002d00780b */ /* 0x000fd60003fce000 */
[----:B------:R-:W-:-:S04]  /*0f00*/  @P5 FMUL R45, R45, 0.25 ;  /* 0x3e8000002d2d5820 */ /* 0x000fc80000400000 */
[----:B------:R-:W-:-:S04]  /*0f10*/  @!P6 FMUL R45, R45, 16777216 ;  /* 0x4b8000002d2de820 */ /* 0x000fc80000400000 */
[----:B------:R-:W0:Y:S01]  /*0f20*/  MUFU.RCP R43, R45 ;  /* 0x0000002d002b7308 */ /* 0x000e220000001000 */
[----:B------:R-:W-:-:S05]  /*0f30*/  FSEL R44, R19, 1, P5 ;  /* 0x3f800000132c7808 */ /* 0x000fca0002800000 */
[----:B------:R-:W-:-:S04]  /*0f40*/  @!P6 FMUL R44, R44, 16777216 ;  /* 0x4b8000002c2ce820 */ /* 0x000fc80000400000 */
[----:B0-----:R-:W-:Y:S01]  /*0f50*/  FMUL R43, R43, R44 ;  /* 0x0000002c2b2b7220 */ /* 0x001fe20000400000 */
[----:B------:R-:W-:-:S04]  /*0f60*/  FADD R44, R15, 0.0010000000474974513054 ;  /* 0x3a83126f0f2c7421 */ /* 0x000fc80000000000 */
[----:B------:R-:W0:Y:S02]  /*0f70*/  MUFU.SQRT R41, R44 ;  /* 0x0000002c00297308 */ /* 0x000e240000002000 */
[C---:B0-----:R-:W-:Y:S02]  /*0f80*/  FSETP.GT.AND P5, PT, R41.reuse, 8.50705917302346158658e+37, PT ;  /* 0x7e8000002900780b */ /* 0x041fe40003fa4000 */
[----:B------:R-:W-:-:S11]  /*0f90*/  FSETP.GEU.AND P6, PT, R41, 1.175494350822287508e-38, PT ;  /* 0x008000002900780b */ /* 0x000fd60003fce000 */
[----:B------:R-:W-:-:S04]  /*0fa0*/  @P5 FMUL R41, R41, 0.25 ;  /* 0x3e80000029295820 */ /* 0x000fc80000400000 */
[----:B------:R-:W-:-:S04]  /*0fb0*/  @!P6 FMUL R41, R41, 16777216 ;  /* 0x4b8000002929e820 */ /* 0x000fc80000400000 */
[----:B------:R-:W0:Y:S01]  /*0fc0*/  MUFU.RCP R15, R41 ;  /* 0x00000029000f7308 */ /* 0x000e220000001000 */
[----:B------:R-:W-:-:S05]  /*0fd0*/  FSEL R46, R19, 1, P5 ;  /* 0x3f800000132e7808 */ /* 0x000fca0002800000 */
[----:B------:R-:W-:Y:S02]  /*0fe0*/  @!P6 FMUL R46, R46, 16777216 ;  /* 0x4b8000002e2ee820 */ /* 0x000fe40000400000 */
[----:B------:R-:W1:Y:S02]  /*0ff0*/  MUFU.SQRT R44, R12 ;  /* 0x0000000c002c7308 */ /* 0x000e640000002000 */
[----:B0-----:R-:W-:Y:S01]  /*1000*/  FMUL R15, R15, R46 ;  /* 0x0000002e0f0f7220 */ /* 0x001fe20000400000 */
[----:B------:R-:W-:Y:S01]  /*1010*/  FADD R46, R21, 0.0010000000474974513054 ;  /* 0x3a83126f152e7421 */ /* 0x000fe20000000000 */
[----:B--2---:R-:W-:-:S05]  /*1020*/  SEL R42, R42, RZ, P0 ;  /* 0x000000ff2a2a7207 */ /* 0x004fca0000000000 */
[----:B------:R-:W0:Y:S01]  /*1030*/  MUFU.SQRT R46, R46 ;  /* 0x0000002e002e7308 */ /* 0x000e220000002000 */
[----:B------:R-:W-:Y:S01]  /*1040*/  FADD R42, R42, 0.0010000000474974513054 ;  /* 0x3a83126f2a2a7421 */ /* 0x000fe20000000000 */
[----:B------:R-:W-:Y:S02]  /*1050*/  SEL R4, R4, RZ, P4 ;  /* 0x000000ff04047207 */ /* 0x000fe40002000000 */
[----:B------:R-:W-:Y:S02]  /*1060*/  SEL R7, R7, RZ, P4 ;  /* 0x000000ff07077207 */ /* 0x000fe40002000000 */
[----:B------:R-:W-:Y:S02]  /*1070*/  SEL R9, R9, RZ, P4 ;  /* 0x000000ff09097207 */ /* 0x000fe40002000000 */
[----:B------:R-:W-:Y:S01]  /*1080*/  SEL R10, R10, RZ, P4 ;  /* 0x000000ff0a0a7207 */ /* 0x000fe20002000000 */
[----:B------:R-:W2:Y:S01]  /*1090*/  MUFU.SQRT R41, R42 ;  /* 0x0000002a00297308 */ /* 0x000ea20000002000 */
[----:B-1----:R-:W-:-:S02]  /*10a0*/  FSETP.GT.AND P4, PT, R44, 8.50705917302346158658e+37, PT ;  /* 0x7e8000002c00780b */ /* 0x002fc40003f84000 */
[----:B------:R-:W-:Y:S02]  /*10b0*/  SEL R21, R14, RZ, P1 ;  /* 0x000000ff0e157207 */ /* 0x000fe40000800000 */
[----:B0-----:R-:W-:Y:S02]  /*10c0*/  FSETP.GT.AND P5, PT, R46, 8.50705917302346158658e+37, PT ;  /* 0x7e8000002e00780b */ /* 0x001fe40003fa4000 */
[----:B------:R-:W-:Y:S02]  /*10d0*/  FSETP.GEU.AND P1, PT, R44, 1.175494350822287508e-38, PT ;  /* 0x008000002c00780b */ /* 0x000fe40003f2e000 */
[C---:B------:R-:W-:Y:S02]  /*10e0*/  FSEL R45, R19.reuse, 1, P4 ;  /* 0x3f800000132d7808 */ /* 0x040fe40002000000 */
[----:B------:R-:W-:-:S03]  /*10f0*/  FSEL R48, R19, 1, P5 ;  /* 0x3f80000013307808 */ /* 0x000fc60002800000 */
[----:B------:R-:W-:Y:S01]  /*1100*/  @P4 FMUL R44, R44, 0.25 ;  /* 0x3e8000002c2c4820 */ /* 0x000fe20000400000 */
[----:B------:R-:W-:-:S03]  /*1110*/  FSETP.GEU.AND P4, PT, R46, 1.175494350822287508e-38, PT ;  /* 0x008000002e00780b */ /* 0x000fc60003f8e000 */
[----:B------:R-:W-:Y:S01]  /*1120*/  @P5 FMUL R46, R46, 0.25 ;  /* 0x3e8000002e2e5820 */ /* 0x000fe20000400000 */
[C---:B--2---:R-:W-:Y:S01]  /*1130*/  FSETP.GT.AND P5, PT, R41.reuse, 8.50705917302346158658e+37, PT ;  /* 0x7e8000002900780b */ /* 0x044fe20003fa4000 */
[----:B------:R-:W-:Y:S01]  /*1140*/  @!P1 FMUL R44, R44, 16777216 ;  /* 0x4b8000002c2c9820 */ /* 0x000fe20000400000 */
[----:B------:R-:W-:-:S03]  /*1150*/  FSETP.GEU.AND P6, PT, R41, 1.175494350822287508e-38, PT ;  /* 0x008000002900780b */ /* 0x000fc60003fce000 */
[----:B------:R0:W1:Y:S01]  /*1160*/  MUFU.RCP R12, R44 ;  /* 0x0000002c000c7308 */ /* 0x0000620000001000 */
[----:B------:R-:W-:-:S04]  /*1170*/  IMAD.WIDE R30, R13, 0x4, R30 ;  /* 0x000000040d1e7825 */ /* 0x000fc800078e021e */
[----:B------:R-:W-:-:S03]  /*1180*/  @!P1 FMUL R45, R45, 16777216 ;  /* 0x4b8000002d2d9820 */ /* 0x000fc60000400000 */
[----:B------:R-:W-:Y:S01]  /*1190*/  @P5 FMUL R41, R41, 0.25 ;  /* 0x3e80000029295820 */ /* 0x000fe20000400000 */
[----:B0-----:R-:W-:-:S03]  /*11a0*/  IMAD.MOV.U32 R44, RZ, RZ, RZ ;  /* 0x000000ffff2c7224 */ /* 0x001fc600078e00ff */
[----:B------:R-:W-:Y:S01]  /*11b0*/  @!P6 FMUL R41, R41, 16777216 ;  /* 0x4b8000002929e820 */ /* 0x000fe20000400000 */
[----:B------:R-:W-:Y:S02]  /*11c0*/  HFMA2.MMA R42, -RZ, RZ, 0, 0 ;  /* 0x00000000ff2a7435 */ /* 0x000fe400000001ff */
[----:B------:R0:W2:Y:S01]  /*11d0*/  @P3 LDG.E.EL R44, desc[UR4][R30.64+-0x300] ;  /* 0xfffd00041e2c3981 */ /* 0x0000a2000c2e1900 */
[----:B-1----:R-:W-:Y:S01]  /*11e0*/  FMUL R12, R12, R45 ;  /* 0x0000002d0c0c7220 */ /* 0x002fe20000400000 */
[----:B------:R-:W-:Y:S01]  /*11f0*/  VIADD R45, R20, 0xffffc0a0 ;  /* 0xffffc0a0142d7836 */ /* 0x000fe20000000000 */
[----:B------:R-:W-:Y:S01]  /*1200*/  FSEL R19, R19, 1, P5 ;  /* 0x3f80000013137808 */ /* 0x000fe20002800000 */
[----:B0-----:R-:W0:Y:S02]  /*1210*/  MUFU.RCP R30, R41 ;  /* 0x00000029001e7308 */ /* 0x001e240000001000 */
[----:B------:R-:W-:-:S04]  /*1220*/  IMAD.WIDE R24, R45, 0x4, R24 ;  /* 0x000000042d187825 */ /* 0x000fc800078e0218 */
[----:B------:R-:W-:Y:S01]  /*1230*/  @!P6 FMUL R19, R19, 16777216 ;  /* 0x4b8000001313e820 */ /* 0x000fe20000400000 */
[----:B------:R-:W-:Y:S01]  /*1240*/  MOV R14, RZ ;  /* 0x000000ff000e7202 */ /* 0x000fe20000000f00 */
[----:B------:R1:W3:Y:S01]  /*1250*/  @P3 LDG.E R42, desc[UR4][R24.64] ;  /* 0x00000004182a3981 */ /* 0x0002e2000c1e1900 */
[----:B------:R-:W-:-:S04]  /*1260*/  IMAD.WIDE R26, R13, 0x4, R26 ;  /* 0x000000040d1a7825 */ /* 0x000fc800078e021a */
[----:B------:R-:W-:Y:S01]  /*1270*/  IMAD.WIDE R22, R13, 0x4, R22 ;  /* 0x000000040d167825 */ /* 0x000fe200078e0216 */
[----:B------:R4:W5:Y:S03]  /*1280*/  @P2 LDG.E.EL R14, desc[UR4][R26.64+-0x180] ;  /* 0xfffe80041a0e2981 */ /* 0x000966000c2e1900 */
[----:B-1----:R-:W-:Y:S01]  /*1290*/  VIADD R25, R20, 0xffff8140 ;  /* 0xffff814014197836 */ /* 0x002fe20000000000 */
[----:B------:R-:W-:Y:S01]  /*12a0*/  HFMA2.MMA R20, -RZ, RZ, 0, 0 ;  /* 0x00000000ff147435 */ /* 0x000fe200000001ff */
[----:B0-----:R-:W-:Y:S01]  /*12b0*/  FMUL R30, R30, R19 ;  /* 0x000000131e1e7220 */ /* 0x001fe20000400000 */
[----:B------:R-:W-:Y:S02]  /*12c0*/  IMAD.MOV.U32 R19, RZ, RZ, RZ ;  /* 0x000000ffff137224 */ /* 0x000fe400078e00ff */
[----:B------:R-:W-:Y:S01]  /*12d0*/  IMAD.WIDE R38, R25, 0x4, R38 ;  /* 0x0000000419267825 */ /* 0x000fe200078e0226 */
[----:B------:R-:W-:-:S02]  /*12e0*/  MOV R24, RZ ;  /* 0x000000ff00187202 */ /* 0x000fc40000000f00 */
[----:B----4-:R-:W-:Y:S02]  /*12f0*/  CS2R R26, SRZ ;  /* 0x00000000001a7805 */ /* 0x010fe4000001ff00 */
[----:B------:R-:W-:Y:S01]  /*1300*/  MOV R25, RZ ;  /* 0x000000ff00197202 */ /* 0x000fe20000000f00 */
[C---:B------:R-:W-:Y:S01]  /*1310*/  IMAD.WIDE R34, R13.reuse, 0x4, R34 ;  /* 0x000000040d227825 */ /* 0x040fe200078e0222 */
[----:B------:R-:W4:Y:S03]  /*1320*/  @P0 LDG.E.EL R19, desc[UR4][R22.64+-0x480] ;  /* 0xfffb800416130981 */ /* 0x000f26000c2e1900 */
[C---:B------:R-:W-:Y:S01]  /*1330*/  IMAD.WIDE R36, R13.reuse, 0x4, R36 ;  /* 0x000000040d247825 */ /* 0x040fe200078e0224 */
[----:B------:R-:W4:Y:S03]  /*1340*/  @P0 LDG.E R20, desc[UR4][R38.64] ;  /* 0x0000000426140981 */ /* 0x000f26000c1e1900 */
[C---:B------:R-:W-:Y:S01]  /*1350*/  IMAD.WIDE R32, R13.reuse, 0x4, R32 ;  /* 0x000000040d207825 */ /* 0x040fe200078e0220 */
[----:B------:R-:W4:Y:S03]  /*1360*/  @P3 LDG.E.EL R24, desc[UR4][R34.64+-0x300] ;  /* 0xfffd000422183981 */ /* 0x000f26000c2e1900 */
[----:B------:R-:W-:Y:S01]  /*1370*/  IMAD.WIDE R28, R13, 0x4, R28 ;  /* 0x000000040d1c7825 */ /* 0x000fe200078e021c */
[----:B------:R-:W4:Y:S04]  /*1380*/  @P3 LDG.E.EL R26, desc[UR4][R36.64+-0x300] ;  /* 0xfffd0004241a3981 */ /* 0x000f28000c2e1900 */
[----:B------:R-:W4:Y:S04]  /*1390*/  @P0 LDG.E.EL R25, desc[UR4][R32.64+-0x480] ;  /* 0xfffb800420190981 */ /* 0x000f28000c2e1900 */
[----:B------:R-:W4:Y:S01]  /*13a0*/  @P0 LDG.E.EL R27, desc[UR4][R28.64+-0x480] ;  /* 0xfffb80041c1b0981 */ /* 0x000f22000c2e1900 */
[----:B------:R-:W-:Y:S01]  /*13b0*/  @!P4 FMUL R46, R46, 16777216 ;  /* 0x4b8000002e2ec820 */ /* 0x000fe20000400000 */
[----:B------:R-:W-:-:S03]  /*13c0*/  ISETP.GE.U32.AND P1, PT, R17, 0x60, PT ;  /* 0x000000601100780c */ /* 0x000fc60003f26070 */
[----:B------:R-:W0:Y:S01]  /*13d0*/  MUFU.RCP R17, R46 ;  /* 0x0000002e00117308 */ /* 0x000e220000001000 */
[----:B------:R-:W-:Y:S01]  /*13e0*/  @!P4 FMUL R48, R48, 16777216 ;  /* 0x4b8000003030c820 */ /* 0x000fe20000400000 */
[----:B------:R-:W-:-:S03]  /*13f0*/  SEL R5, R5, RZ, P2 ;  /* 0x000000ff05057207 */ /* 0x000fc60001000000 */
[----:B0-----:R-:W-:Y:S01]  /*1400*/  FMUL R17, R17, R48 ;  /* 0x0000003011117220 */ /* 0x001fe20000400000 */
[----:B------:R-:W-:Y:S01]  /*1410*/  ISETP.GE.U32.AND P5, PT, R3, 0x60, PT ;  /* 0x000000600300780c */ /* 0x000fe20003fa6070 */
[----:B------:R-:W-:Y:S01]  /*1420*/  FADD R4, R4, -R7 ;  /* 0x8000000704047221 */ /* 0x000fe20000000000 */
[----:B------:R-:W-:Y:S01]  /*1430*/  FADD R8, R8, -R21 ;  /* 0x8000001508087221 */ /* 0x000fe20000000000 */
[----:B------:R-:W-:Y:S02]  /*1440*/  ISETP.GE.AND P4, PT, R2, 0x60, PT ;  /* 0x000000600200780c */ /* 0x000fe40003f86270 */
[----:B------:R-:W-:Y:S01]  /*1450*/  FMUL R4, R43, R4 ;  /* 0x000000042b047220 */ /* 0x000fe20000400000 */
[----:B------:R-:W-:-:S03]  /*1460*/  FMUL R8, R15, R8 ;  /* 0x000000080f087220 */ /* 0x000fc60000400000 */
[----:B------:R-:W-:Y:S01]  /*1470*/  FFMA R4, R9, R4, R10 ;  /* 0x0000000409047223 */ /* 0x000fe2000000000a */
[----:B------:R-:W-:Y:S01]  /*1480*/  FFMA R6, R11, R8, R6 ;  /* 0x000000080b067223 */ /* 0x000fe20000000006 */
[----:B--2---:R-:W-:Y:S02]  /*1490*/  SEL R31, R44, RZ, P3 ;  /* 0x000000ff2c1f7207 */ /* 0x004fe40001800000 */
[----:B---3--:R-:W-:Y:S02]  /*14a0*/  SEL R42, R42, RZ, P3 ;  /* 0x000000ff2a2a7207 */ /* 0x008fe40001800000 */
[----:B-----5:R-:W-:Y:S02]  /*14b0*/  SEL R14, R14, RZ, P2 ;  /* 0x000000ff0e0e7207 */ /* 0x020fe40001000000 */
[----:B----4-:R-:W-:Y:S02]  /*14c0*/  SEL R22, R19, RZ, P0 ;  /* 0x000000ff13167207 */ /* 0x010fe40000000000 */
[----:B------:R-:W-:Y:S01]  /*14d0*/  SEL R19, R20, RZ, P0 ;  /* 0x000000ff14137207 */ /* 0x000fe20000000000 */
[----:B------:R-:W-:Y:S01]  /*14e0*/  FADD R20, R42, -R31 ;  /* 0x8000001f2a147221 */ /* 0x000fe20000000000 */
[----:B------:R-:W-:-:S03]  /*14f0*/  SEL R41, R24, RZ, P3 ;  /* 0x000000ff18297207 */ /* 0x000fc60001800000 */
[----:B------:R-:W-:Y:S01]  /*1500*/  FMUL R17, R17, R20 ;  /* 0x0000001411117220 */ /* 0x000fe20000400000 */
[----:B------:R-:W-:Y:S02]  /*1510*/  SEL R26, R26, RZ, P3 ;  /* 0x000000ff1a1a7207 */ /* 0x000fe40001800000 */
[----:B------:R-:W-:Y:S02]  /*1520*/  ISETP.GE.AND P3, PT, R13, 0x60, PT ;  /* 0x000000600d00780c */ /* 0x000fe40003f66270 */
[----:B------:R-:W-:Y:S02]  /*1530*/  SEL R24, R25, RZ, P0 ;  /* 0x000000ff19187207 */ /* 0x000fe40000000000 */
[----:B------:R-:W-:Y:S02]  /*1540*/  SEL R27, R27, RZ, P0 ;  /* 0x000000ff1b1b7207 */ /* 0x000fe40000000000 */
[----:B------:R-:W-:Y:S01]  /*1550*/  ISETP.GT.AND P0, PT, R13, 0x11f, PT ;  /* 0x0000011f0d00780c */ /* 0x000fe20003f04270 */
[----:B------:R-:W-:Y:S01]  /*1560*/  FADD R13, R19, -R22 ;  /* 0x80000016130d7221 */ /* 0x000fe20000000000 */
[----:B------:R-:W-:Y:S01]  /*1570*/  SEL R19, R18, RZ, P2 ;  /* 0x000000ff12137207 */ /* 0x000fe20001000000 */
[----:B------:R-:W-:Y:S01]  /*1580*/  FFMA R41, R26, R17, R41 ;  /* 0x000000111a297223 */ /* 0x000fe20000000029 */
[----:B------:R-:W-:Y:S01]  /*1590*/  SEL R18, R16, RZ, P2 ;  /* 0x000000ff10127207 */ /* 0x000fe20001000000 */
[----:B------:R-:W-:-:S03]  /*15a0*/  FMUL R16, R30, R13 ;  /* 0x0000000d1e107220 */ /* 0x000fc60000400000 */
[C---:B------:R-:W-:Y:S01]  /*15b0*/  FSETP.GEU.AND P2, PT, R41.reuse, RZ, PT ;  /* 0x000000ff2900720b */ /* 0x040fe20003f4e000 */
[----:B------:R-:W-:Y:S01]  /*15c0*/  FFMA R27, R24, R16, R27 ;  /* 0x00000010181b7223 */ /* 0x000fe2000000001b */
[----:B------:R-:W-:Y:S01]  /*15d0*/  FADD R13, R18, -R19 ;  /* 0x80000013120d7221 */ /* 0x000fe20000000000 */
[----:B------:R-:W0:Y:S01]  /*15e0*/  LDC.64 R16, c[0x0][0x2b0] ;  /* 0x0000ac00ff107b82 */ /* 0x000e220000000a00 */
[----:B------:R-:W-:Y:S02]  /*15f0*/  FSEL R41, R41, RZ, P2 ;  /* 0x000000ff29297208 */ /* 0x000fe40001000000 */
[----:B------:R-:W-:Y:S01]  /*1600*/  FMUL R12, R12, R13 ;  /* 0x0000000d0c0c7220 */ /* 0x000fe20000400000 */
[----:B------:R-:W-:-:S03]  /*1610*/  FSETP.GEU.AND P2, PT, R27, RZ, PT ;  /* 0x000000ff1b00720b */ /* 0x000fc60003f4e000 */
[----:B------:R-:W-:Y:S01]  /*1620*/  FFMA R12, R5, R12, R14 ;  /* 0x0000000c050c7223 */ /* 0x000fe2000000000e */
[----:B------:R-:W-:-:S04]  /*1630*/  FSEL R27, R27, RZ, P2 ;  /* 0x000000ff1b1b7208 */ /* 0x000fc80001000000 */
[----:B------:R-:W-:Y:S02]  /*1640*/  @P1 FSEL R41, R27, RZ, P0 ;  /* 0x000000ff1b291208 */ /* 0x000fe40000000000 */
[----:B------:R-:W-:-:S04]  /*1650*/  FSETP.GEU.AND P0, PT, R12, RZ, PT ;  /* 0x000000ff0c00720b */ /* 0x000fc80003f0e000 */
[----:B------:R-:W-:Y:S02]  /*1660*/  @!P5 FSEL R41, R12, RZ, P0 ;  /* 0x000000ff0c29d208 */ /* 0x000fe40000000000 */
[----:B------:R-:W-:Y:S02]  /*1670*/  ISETP.GE.AND P5, PT, R0, 0x3f600, PT ;  /* 0x0003f6000000780c */ /* 0x000fe40003fa6270 */
[----:B------:R-:W-:Y:S02]  /*1680*/  FSETP.GEU.AND P0, PT, R4, RZ, PT ;  /* 0x000000ff0400720b */ /* 0x000fe40003f0e000 */
[----:B------:R-:W-:Y:S01]  /*1690*/  FSETP.GEU.AND P1, PT, R6, RZ, PT ;  /* 0x000000ff0600720b */ /* 0x000fe20003f2e000 */
[----:B0-----:R-:W-:Y:S01]  /*16a0*/  IMAD.WIDE R16, R0, 0x4, R16 ;  /* 0x0000000400107825 */ /* 0x001fe200078e0210 */
[----:B------:R-:W-:Y:S02]  /*16b0*/  @!P4 FSEL R40, R4, RZ, P0 ;  /* 0x000000ff0428c208 */ /* 0x000fe40000000000 */
[----:B------:R-:W-:-:S05]  /*16c0*/  @!P3 FSEL R41, R6, RZ, P1 ;  /* 0x000000ff0629b208 */ /* 0x000fca0000800000 */
[----:B------:R-:W-:Y:S05]  /*16d0*/  @P5 EXIT ;  /* 0x000000000000594d */ /* 0x000fea0003800000 */
[----:B------:R-:W-:Y:S01]  /*16e0*/  STG.E.64 desc[UR4][R16.64], R40 ;  /* 0x0000002810007986 */ /* 0x000fe2000c101b04 */
[----:B------:R-:W-:Y:S05]  /*16f0*/  EXIT ;  /* 0x000000000000794d */ /* 0x000fea0003800000 */
.L_x_0:
[----:B------:R-:W-:-:S00]  /*1700*/  BRA `(.L_x_0) ;  /* 0xfffffffc00fc7947 */ /* 0x000fc0000383ffff */
[----:B------:R-:W-:-:S00]  /*1710*/  NOP ;  /* 0x0000000000007918 */ /* 0x000fc00000000000 */
        /* <DEDUP_REMOVED lines=14> */
.L_x_1:


//--------------------- .nv.global.init           --------------------------
	.section	.nv.global.init,"aw",@progbits
.nv.global.init:
	.type		_$_str,@object
	.size		_$_str,(_$_str_$_2 - _$_str)
_$_str:
        /*0000*/ 	.byte	0x5f, 0x5f, 0x43, 0x55, 0x44, 0x41, 0x5f, 0x46, 0x54, 0x5a, 0x00
	.type		_$_str_$_2,@object
	.size		_$_str_$_2,(.L_1 - _$_str_$_2)
_$_str_$_2:
        /*000b*/ 	.byte	0x5f, 0x5f, 0x43, 0x55, 0x44, 0x41, 0x5f, 0x50, 0x52, 0x45, 0x43, 0x5f, 0x53, 0x51, 0x52, 0x54
        /*001b*/ 	.byte	0x00
.L_1:


//--------------------- .nv.constant0.triton_poi_fused_cat_12 --------------------------
	.section	.nv.constant0.triton_poi_fused_cat_12,"a",@progbits
	.sectionflags	@""
	.align	4
.nv.constant0.triton_poi_fused_cat_12:
	.zero		700
